//
// Generated by NVIDIA NVVM Compiler
//
// Compiler Build ID: CL-36424714
// Cuda compilation tools, release 13.0, V13.0.88
// Based on NVVM 20.0.0
//

.version 9.0
.target sm_100
.address_size 64

	// .globl	_Z4findiiPiS_

.visible .entry _Z4findiiPiS_(
	.param .u32 _Z4findiiPiS__param_0,
	.param .u32 _Z4findiiPiS__param_1,
	.param .u64 .ptr .align 1 _Z4findiiPiS__param_2,
	.param .u64 .ptr .align 1 _Z4findiiPiS__param_3
)
{
	.reg .pred 	%p<3>;
	.reg .b32 	%r<6>;
	.reg .b64 	%rd<7>;

	ld.param.u32 	%r3, [_Z4findiiPiS__param_0];
	ld.param.u32 	%r2, [_Z4findiiPiS__param_1];
	ld.param.u64 	%rd1, [_Z4findiiPiS__param_2];
	ld.param.u64 	%rd2, [_Z4findiiPiS__param_3];
	mov.u32 	%r1, %tid.x;
	setp.ge.s32 	%p1, %r1, %r3;
	@%p1 bra 	$L__BB0_3;
	cvta.to.global.u64 	%rd3, %rd1;
	mul.wide.u32 	%rd4, %r1, 4;
	add.s64 	%rd5, %rd3, %rd4;
	ld.global.u32 	%r4, [%rd5];
	setp.ne.s32 	%p2, %r4, %r2;
	@%p2 bra 	$L__BB0_3;
	cvta.to.global.u64 	%rd6, %rd2;
	mov.b32 	%r5, 1;
	st.global.u32 	[%rd6], %r5;
$L__BB0_3:
	ret;

}


// ===== COMPILED SASS (sm_100) =====

	.target	sm_100

	.elftype	@"ET_EXEC"


//--------------------- .note.nv.tkinfo           --------------------------
	.section	.note.nv.tkinfo,"",@"SHT_NOTE"
	.sectionflags	@"SHF_NOTE_NV_TKINFO"
	.tkinfo
        /*0018*/ 	.word	0x00000002
        /*0030*/ 	.string	""
        /*0030*/ 	.string	"ptxas"
        /*0030*/ 	.string	"Cuda compilation tools, release 13.0, V13.0.88"
        /*0030*/ 	.string	"Build cuda_13.0.r13.0/compiler.36424714_0"
        /*0030*/ 	.string	"-arch sm_100 -m 64 "



//--------------------- .note.nv.cuinfo           --------------------------
	.section	.note.nv.cuinfo,"",@"SHT_NOTE"
	.sectionflags	@"SHF_NOTE_NV_CUINFO"
        /*0018*/ 	.short	0x0002
        /*001a*/ 	.short	0x0064
        /*001c*/ 	.short	0x0082
	.zero		2


//--------------------- .nv.info                  --------------------------
	.section	.nv.info,"",@"SHT_CUDA_INFO"
	.align	4


	//----- nvinfo : EIATTR_REGCOUNT
	.align		4
        /*0000*/ 	.byte	0x04, 0x2f
        /*0002*/ 	.short	(.L_1 - .L_0)
	.align		4
.L_0:
        /*0004*/ 	.word	index@(_Z4findiiPiS_)
        /*0008*/ 	.word	0x00000008


	//----- nvinfo : EIATTR_FRAME_SIZE
	.align		4
.L_1:
        /*000c*/ 	.byte	0x04, 0x11
        /*000e*/ 	.short	(.L_3 - .L_2)
	.align		4
.L_2:
        /*0010*/ 	.word	index@(_Z4findiiPiS_)
        /*0014*/ 	.word	0x00000000


	//----- nvinfo : EIATTR_MIN_STACK_SIZE
	.align		4
.L_3:
        /*0018*/ 	.byte	0x04, 0x12
        /*001a*/ 	.short	(.L_5 - .L_4)
	.align		4
.L_4:
        /*001c*/ 	.word	index@(_Z4findiiPiS_)
        /*0020*/ 	.word	0x00000000
.L_5:


//--------------------- .nv.compat                --------------------------
	.section	.nv.compat,"",@"SHT_CUDA_COMPAT_INFO"
	.align	4
        /*0000*/ 	.byte	0x02, 0x09, 0x00, 0x00, 0x02, 0x02, 0x01, 0x00, 0x02, 0x05, 0x05, 0x00, 0x03, 0x07, 0x01, 0x01
        /*0010*/ 	.byte	0x02, 0x03, 0x00, 0x00, 0x02, 0x06, 0x01, 0x00, 0x04, 0x0b, 0x08, 0x00, 0x09, 0x00, 0x00, 0x00
        /*0020*/ 	.byte	0x00, 0x00, 0x00, 0x00


//--------------------- .nv.info._Z4findiiPiS_    --------------------------
	.section	.nv.info._Z4findiiPiS_,"",@"SHT_CUDA_INFO"
	.sectionflags	@""
	.align	4


	//----- nvinfo : EIATTR_CUDA_API_VERSION
	.align		4
        /*0000*/ 	.byte	0x04, 0x37
        /*0002*/ 	.short	(.L_7 - .L_6)
.L_6:
        /*0004*/ 	.word	0x00000082


	//----- nvinfo : EIATTR_KPARAM_INFO
	.align		4
.L_7:
        /*0008*/ 	.byte	0x04, 0x17
        /*000a*/ 	.short	(.L_9 - .L_8)
.L_8:
        /*000c*/ 	.word	0x00000000
        /*0010*/ 	.short	0x0003
        /*0012*/ 	.short	0x0010
        /*0014*/ 	.byte	0x00, 0xf5, 0x21, 0x00


	//----- nvinfo : EIATTR_KPARAM_INFO
	.align		4
.L_9:
        /*0018*/ 	.byte	0x04, 0x17
        /*001a*/ 	.short	(.L_11 - .L_10)
.L_10:
        /*001c*/ 	.word	0x00000000
        /*0020*/ 	.short	0x0002
        /*0022*/ 	.short	0x0008
        /*0024*/ 	.byte	0x00, 0xf5, 0x21, 0x00


	//----- nvinfo : EIATTR_KPARAM_INFO
	.align		4
.L_11:
        /*0028*/ 	.byte	0x04, 0x17
        /*002a*/ 	.short	(.L_13 - .L_12)
.L_12:
        /*002c*/ 	.word	0x00000000
        /*0030*/ 	.short	0x0001
        /*0032*/ 	.short	0x0004
        /*0034*/ 	.byte	0x00, 0xf0, 0x11, 0x00


	//----- nvinfo : EIATTR_KPARAM_INFO
	.align		4
.L_13:
        /*0038*/ 	.byte	0x04, 0x17
        /*003a*/ 	.short	(.L_15 - .L_14)
.L_14:
        /*003c*/ 	.word	0x00000000
        /*0040*/ 	.short	0x0000
        /*0042*/ 	.short	0x0000
        /*0044*/ 	.byte	0x00, 0xf0, 0x11, 0x00


	//----- nvinfo : EIATTR_SPARSE_MMA_MASK
	.align		4
.L_15:
        /*0048*/ 	.byte	0x03, 0x50
        /*004a*/ 	.short	0x0000


	//----- nvinfo : EIATTR_MAXREG_COUNT
	.align		4
        /*004c*/ 	.byte	0x03, 0x1b
        /*004e*/ 	.short	0x00ff


	//----- nvinfo : EIATTR_MERCURY_ISA_VERSION
	.align		4
        /*0050*/ 	.byte	0x03, 0x5f
        /*0052*/ 	.short	0x0101


	//----- nvinfo : EIATTR_VRC_CTA_INIT_COUNT
	.align		4
        /*0054*/ 	.byte	0x02, 0x4a
	.zero		1
	.zero		1


	//----- nvinfo : EIATTR_EXIT_INSTR_OFFSETS
	.align		4
        /*0058*/ 	.byte	0x04, 0x1c
        /*005a*/ 	.short	(.L_17 - .L_16)


	//   ....[0]....
.L_16:
        /*005c*/ 	.word	0x00000040


	//   ....[1]....
        /*0060*/ 	.word	0x000000b0


	//   ....[2]....
        /*0064*/ 	.word	0x000000f0


	//----- nvinfo : EIATTR_CBANK_PARAM_SIZE
	.align		4
.L_17:
        /*0068*/ 	.byte	0x03, 0x19
        /*006a*/ 	.short	0x0018


	//----- nvinfo : EIATTR_PARAM_CBANK
	.align		4
        /*006c*/ 	.byte	0x04, 0x0a
        /*006e*/ 	.short	(.L_19 - .L_18)
	.align		4
.L_18:
        /*0070*/ 	.word	index@(.nv.constant0._Z4findiiPiS_)
        /*0074*/ 	.short	0x0380
        /*0076*/ 	.short	0x0018


	//----- nvinfo : EIATTR_SW_WAR
	.align		4
.L_19:
        /*0078*/ 	.byte	0x04, 0x36
        /*007a*/ 	.short	(.L_21 - .L_20)
.L_20:
        /*007c*/ 	.word	0x00000008
.L_21:


//--------------------- .nv.callgraph             --------------------------
	.section	.nv.callgraph,"",@"SHT_CUDA_CALLGRAPH"
	.align	4
	.sectionentsize	8
	.align		4
        /*0000*/ 	.word	0x00000000
	.align		4
        /*0004*/ 	.word	0xffffffff
	.align		4
        /*0008*/ 	.word	0x00000000
	.align		4
        /*000c*/ 	.word	0xfffffffe
	.align		4
        /*0010*/ 	.word	0x00000000
	.align		4
        /*0014*/ 	.word	0xfffffffd
	.align		4
        /*0018*/ 	.word	0x00000000
	.align		4
        /*001c*/ 	.word	0xfffffffc


//--------------------- .text._Z4findiiPiS_       --------------------------
	.section	.text._Z4findiiPiS_,"ax",@progbits
	.align	128
        .global         _Z4findiiPiS_
        .type           _Z4findiiPiS_,@function
        .size           _Z4findiiPiS_,(.L_x_1 - _Z4findiiPiS_)
        .other          _Z4findiiPiS_,@"STO_CUDA_ENTRY STV_DEFAULT"
_Z4findiiPiS_:
.text._Z4findiiPiS_:
[----:B------:R-:W-:Y:S01]  /*0000*/  LDC R1, c[0x0][0x37c] ;  /* 0x0000df00ff017b82 */ /* 0x000fe20000000800 */
[----:B------:R-:W0:Y:S01]  /*0010*/  S2R R5, SR_TID.X ;  /* 0x0000000000057919 */ /* 0x000e220000002100 */
[----:B------:R-:W0:Y:S02]  /*0020*/  LDCU UR4, c[0x0][0x380] ;  /* 0x00007000ff0477ac */ /* 0x000e240008000800 */
[----:B0-----:R-:W-:-:S13]  /*0030*/  ISETP.GE.AND P0, PT, R5, UR4, PT ;  /* 0x0000000405007c0c */ /* 0x001fda000bf06270 */
[----:B------:R-:W-:Y:S05]  /*0040*/  @P0 EXIT ;  /* 0x000000000000094d */ /* 0x000fea0003800000 */
[----:B------:R-:W0:Y:S01]  /*0050*/  LDC.64 R2, c[0x0][0x388] ;  /* 0x0000e200ff027b82 */ /* 0x000e220000000a00 */
[----:B------:R-:W1:Y:S01]  /*0060*/  LDCU.64 UR4, c[0x0][0x358] ;  /* 0x00006b00ff0477ac */ /* 0x000e620008000a00 */
[----:B------:R-:W2:Y:S01]  /*0070*/  LDCU UR6, c[0x0][0x384] ;  /* 0x00007080ff0677ac */ /* 0x000ea20008000800 */
[----:B0-----:R-:W-:-:S06]  /*0080*/  IMAD.WIDE.U32 R2, R5, 0x4, R2 ;  /* 0x0000000405027825 */ /* 0x001fcc00078e0002 */
[----:B-1----:R-:W2:Y:S02]  /*0090*/  LDG.E R2, desc[UR4][R2.64] ;  /* 0x0000000402027981 */ /* 0x002ea4000c1e1900 */
[----:B--2---:R-:W-:-:S13]  /*00a0*/  ISETP.NE.AND P0, PT, R2, UR6, PT ;  /* 0x0000000602007c0c */ /* 0x004fda000bf05270 */
[----:B------:R-:W-:Y:S05]  /*00b0*/  @P0 EXIT ;  /* 0x000000000000094d */ /* 0x000fea0003800000 */
[----:B------:R-:W0:Y:S01]  /*00c0*/  LDC.64 R2, c[0x0][0x390] ;  /* 0x0000e400ff027b82 */ /* 0x000e220000000a00 */
[----:B------:R-:W-:-:S05]  /*00d0*/  HFMA2 R5, -RZ, RZ, 0, 5.9604644775390625e-08 ;  /* 0x00000001ff057431 */ /* 0x000fca00000001ff */
[----:B0-----:R-:W-:Y:S01]  /*00e0*/  STG.E desc[UR4][R2.64], R5 ;  /* 0x0000000502007986 */ /* 0x001fe2000c101904 */
[----:B------:R-:W-:Y:S05]  /*00f0*/  EXIT ;  /* 0x000000000000794d */ /* 0x000fea0003800000 */
.L_x_0:
[----:B------:R-:W-:-:S00]  /*0100*/  BRA `(.L_x_0) ;  /* 0xfffffffc00fc7947 */ /* 0x000fc0000383ffff */
[----:B------:R-:W-:-:S00]  /*0110*/  NOP ;  /* 0x0000000000007918 */ /* 0x000fc00000000000 */
        /* <DEDUP_REMOVED lines=14> */
.L_x_1:


//--------------------- .nv.shared.reserved.0     --------------------------
	.section	.nv.shared.reserved.0,"aw",@nobits
	.weak		__nv_reservedSMEM_offset_0_alias
	.size		__nv_reservedSMEM_offset_0_alias, 0, 64
	.other		__nv_reservedSMEM_offset_0_alias,@"STO_CUDA_RESERVED_SHARED STV_DEFAULT"
__nv_reservedSMEM_offset_0_alias:
	.zero		0
	.zero		64


//--------------------- .nv.constant0._Z4findiiPiS_ --------------------------
	.section	.nv.constant0._Z4findiiPiS_,"a",@progbits
	.sectionflags	@""
	.align	4
.nv.constant0._Z4findiiPiS_:
	.zero		920


//--------------------- SYMBOLS --------------------------

	.type		.nv.reservedSmem.offset0,@object
	.size		.nv.reservedSmem.offset0,0x4
